//
// Generated by NVIDIA NVVM Compiler
//
// Compiler Build ID: CL-36424714
// Cuda compilation tools, release 13.0, V13.0.88
// Based on NVVM 20.0.0
//

.version 9.0
.target sm_100
.address_size 64

	// .globl	_Z8sommaGPUPdS_S_i

.visible .entry _Z8sommaGPUPdS_S_i(
	.param .u64 .ptr .align 1 _Z8sommaGPUPdS_S_i_param_0,
	.param .u64 .ptr .align 1 _Z8sommaGPUPdS_S_i_param_1,
	.param .u64 .ptr .align 1 _Z8sommaGPUPdS_S_i_param_2,
	.param .u32 _Z8sommaGPUPdS_S_i_param_3
)
{
	.reg .b32 	%r<11>;
	.reg .b64 	%rd<11>;
	.reg .b64 	%fd<4>;

	ld.param.u64 	%rd1, [_Z8sommaGPUPdS_S_i_param_0];
	ld.param.u64 	%rd2, [_Z8sommaGPUPdS_S_i_param_1];
	ld.param.u64 	%rd3, [_Z8sommaGPUPdS_S_i_param_2];
	ld.param.u32 	%r1, [_Z8sommaGPUPdS_S_i_param_3];
	cvta.to.global.u64 	%rd4, %rd3;
	cvta.to.global.u64 	%rd5, %rd2;
	cvta.to.global.u64 	%rd6, %rd1;
	mov.u32 	%r2, %tid.x;
	mov.u32 	%r3, %ntid.x;
	mov.u32 	%r4, %ctaid.x;
	mad.lo.s32 	%r5, %r3, %r4, %r2;
	mov.u32 	%r6, %tid.y;
	mov.u32 	%r7, %ntid.y;
	mov.u32 	%r8, %ctaid.y;
	mad.lo.s32 	%r9, %r7, %r8, %r6;
	mad.lo.s32 	%r10, %r1, %r5, %r9;
	mul.wide.s32 	%rd7, %r10, 8;
	add.s64 	%rd8, %rd6, %rd7;
	ld.global.f64 	%fd1, [%rd8];
	add.s64 	%rd9, %rd5, %rd7;
	ld.global.f64 	%fd2, [%rd9];
	add.f64 	%fd3, %fd1, %fd2;
	add.s64 	%rd10, %rd4, %rd7;
	st.global.f64 	[%rd10], %fd3;
	ret;

}


// ===== COMPILED SASS (sm_100) =====

	.target	sm_100

	.elftype	@"ET_EXEC"


//--------------------- .note.nv.tkinfo           --------------------------
	.section	.note.nv.tkinfo,"",@"SHT_NOTE"
	.sectionflags	@"SHF_NOTE_NV_TKINFO"
	.tkinfo
        /*0018*/ 	.word	0x00000002
        /*0030*/ 	.string	""
        /*0030*/ 	.string	"ptxas"
        /*0030*/ 	.string	"Cuda compilation tools, release 13.0, V13.0.88"
        /*0030*/ 	.string	"Build cuda_13.0.r13.0/compiler.36424714_0"
        /*0030*/ 	.string	"-arch sm_100 -m 64 "



//--------------------- .note.nv.cuinfo           --------------------------
	.section	.note.nv.cuinfo,"",@"SHT_NOTE"
	.sectionflags	@"SHF_NOTE_NV_CUINFO"
        /*0018*/ 	.short	0x0002
        /*001a*/ 	.short	0x0064
        /*001c*/ 	.short	0x0082
	.zero		2


//--------------------- .nv.info                  --------------------------
	.section	.nv.info,"",@"SHT_CUDA_INFO"
	.align	4


	//----- nvinfo : EIATTR_REGCOUNT
	.align		4
        /*0000*/ 	.byte	0x04, 0x2f
        /*0002*/ 	.short	(.L_1 - .L_0)
	.align		4
.L_0:
        /*0004*/ 	.word	index@(_Z8sommaGPUPdS_S_i)
        /*0008*/ 	.word	0x0000000e


	//----- nvinfo : EIATTR_FRAME_SIZE
	.align		4
.L_1:
        /*000c*/ 	.byte	0x04, 0x11
        /*000e*/ 	.short	(.L_3 - .L_2)
	.align		4
.L_2:
        /*0010*/ 	.word	index@(_Z8sommaGPUPdS_S_i)
        /*0014*/ 	.word	0x00000000


	//----- nvinfo : EIATTR_MIN_STACK_SIZE
	.align		4
.L_3:
        /*0018*/ 	.byte	0x04, 0x12
        /*001a*/ 	.short	(.L_5 - .L_4)
	.align		4
.L_4:
        /*001c*/ 	.word	index@(_Z8sommaGPUPdS_S_i)
        /*0020*/ 	.word	0x00000000
.L_5:


//--------------------- .nv.compat                --------------------------
	.section	.nv.compat,"",@"SHT_CUDA_COMPAT_INFO"
	.align	4
        /*0000*/ 	.byte	0x02, 0x09, 0x00, 0x00, 0x02, 0x02, 0x01, 0x00, 0x02, 0x05, 0x05, 0x00, 0x03, 0x07, 0x01, 0x01
        /*0010*/ 	.byte	0x02, 0x03, 0x00, 0x00, 0x02, 0x06, 0x01, 0x00, 0x04, 0x0b, 0x08, 0x00, 0x01, 0x00, 0x00, 0x00
        /*0020*/ 	.byte	0x00, 0x00, 0x00, 0x00


//--------------------- .nv.info._Z8sommaGPUPdS_S_i --------------------------
	.section	.nv.info._Z8sommaGPUPdS_S_i,"",@"SHT_CUDA_INFO"
	.sectionflags	@""
	.align	4


	//----- nvinfo : EIATTR_CUDA_API_VERSION
	.align		4
        /*0000*/ 	.byte	0x04, 0x37
        /*0002*/ 	.short	(.L_7 - .L_6)
.L_6:
        /*0004*/ 	.word	0x00000082


	//----- nvinfo : EIATTR_KPARAM_INFO
	.align		4
.L_7:
        /*0008*/ 	.byte	0x04, 0x17
        /*000a*/ 	.short	(.L_9 - .L_8)
.L_8:
        /*000c*/ 	.word	0x00000000
        /*0010*/ 	.short	0x0003
        /*0012*/ 	.short	0x0018
        /*0014*/ 	.byte	0x00, 0xf0, 0x11, 0x00


	//----- nvinfo : EIATTR_KPARAM_INFO
	.align		4
.L_9:
        /*0018*/ 	.byte	0x04, 0x17
        /*001a*/ 	.short	(.L_11 - .L_10)
.L_10:
        /*001c*/ 	.word	0x00000000
        /*0020*/ 	.short	0x0002
        /*0022*/ 	.short	0x0010
        /*0024*/ 	.byte	0x00, 0xf5, 0x21, 0x00


	//----- nvinfo : EIATTR_KPARAM_INFO
	.align		4
.L_11:
        /*0028*/ 	.byte	0x04, 0x17
        /*002a*/ 	.short	(.L_13 - .L_12)
.L_12:
        /*002c*/ 	.word	0x00000000
        /*0030*/ 	.short	0x0001
        /*0032*/ 	.short	0x0008
        /*0034*/ 	.byte	0x00, 0xf5, 0x21, 0x00


	//----- nvinfo : EIATTR_KPARAM_INFO
	.align		4
.L_13:
        /*0038*/ 	.byte	0x04, 0x17
        /*003a*/ 	.short	(.L_15 - .L_14)
.L_14:
        /*003c*/ 	.word	0x00000000
        /*0040*/ 	.short	0x0000
        /*0042*/ 	.short	0x0000
        /*0044*/ 	.byte	0x00, 0xf5, 0x21, 0x00


	//----- nvinfo : EIATTR_SPARSE_MMA_MASK
	.align		4
.L_15:
        /*0048*/ 	.byte	0x03, 0x50
        /*004a*/ 	.short	0x0000


	//----- nvinfo : EIATTR_MAXREG_COUNT
	.align		4
        /*004c*/ 	.byte	0x03, 0x1b
        /*004e*/ 	.short	0x00ff


	//----- nvinfo : EIATTR_MERCURY_ISA_VERSION
	.align		4
        /*0050*/ 	.byte	0x03, 0x5f
        /*0052*/ 	.short	0x0101


	//----- nvinfo : EIATTR_VRC_CTA_INIT_COUNT
	.align		4
        /*0054*/ 	.byte	0x02, 0x4a
	.zero		1
	.zero		1


	//----- nvinfo : EIATTR_EXIT_INSTR_OFFSETS
	.align		4
        /*0058*/ 	.byte	0x04, 0x1c
        /*005a*/ 	.short	(.L_17 - .L_16)


	//   ....[0]....
.L_16:
        /*005c*/ 	.word	0x00000160


	//----- nvinfo : EIATTR_CBANK_PARAM_SIZE
	.align		4
.L_17:
        /*0060*/ 	.byte	0x03, 0x19
        /*0062*/ 	.short	0x001c


	//----- nvinfo : EIATTR_PARAM_CBANK
	.align		4
        /*0064*/ 	.byte	0x04, 0x0a
        /*0066*/ 	.short	(.L_19 - .L_18)
	.align		4
.L_18:
        /*0068*/ 	.word	index@(.nv.constant0._Z8sommaGPUPdS_S_i)
        /*006c*/ 	.short	0x0380
        /*006e*/ 	.short	0x001c


	//----- nvinfo : EIATTR_SW_WAR
	.align		4
.L_19:
        /*0070*/ 	.byte	0x04, 0x36
        /*0072*/ 	.short	(.L_21 - .L_20)
.L_20:
        /*0074*/ 	.word	0x00000008
.L_21:


//--------------------- .nv.callgraph             --------------------------
	.section	.nv.callgraph,"",@"SHT_CUDA_CALLGRAPH"
	.align	4
	.sectionentsize	8
	.align		4
        /*0000*/ 	.word	0x00000000
	.align		4
        /*0004*/ 	.word	0xffffffff
	.align		4
        /*0008*/ 	.word	0x00000000
	.align		4
        /*000c*/ 	.word	0xfffffffe
	.align		4
        /*0010*/ 	.word	0x00000000
	.align		4
        /*0014*/ 	.word	0xfffffffd
	.align		4
        /*0018*/ 	.word	0x00000000
	.align		4
        /*001c*/ 	.word	0xfffffffc


//--------------------- .text._Z8sommaGPUPdS_S_i  --------------------------
	.section	.text._Z8sommaGPUPdS_S_i,"ax",@progbits
	.align	128
        .global         _Z8sommaGPUPdS_S_i
        .type           _Z8sommaGPUPdS_S_i,@function
        .size           _Z8sommaGPUPdS_S_i,(.L_x_1 - _Z8sommaGPUPdS_S_i)
        .other          _Z8sommaGPUPdS_S_i,@"STO_CUDA_ENTRY STV_DEFAULT"
_Z8sommaGPUPdS_S_i:
.text._Z8sommaGPUPdS_S_i:
[----:B------:R-:W-:Y:S01]  /*0000*/  LDC R1, c[0x0][0x37c] ;  /* 0x0000df00ff017b82 */ /* 0x000fe20000000800 */
[----:B------:R-:W0:Y:S01]  /*0010*/  S2R R0, SR_TID.X ;  /* 0x0000000000007919 */ /* 0x000e220000002100 */
[----:B------:R-:W0:Y:S06]  /*0020*/  LDCU UR6, c[0x0][0x360] ;  /* 0x00006c00ff0677ac */ /* 0x000e2c0008000800 */
[----:B------:R-:W1:Y:S01]  /*0030*/  LDC.64 R2, c[0x0][0x380] ;  /* 0x0000e000ff027b82 */ /* 0x000e620000000a00 */
[----:B------:R-:W0:Y:S01]  /*0040*/  S2R R7, SR_CTAID.X ;  /* 0x0000000000077919 */ /* 0x000e220000002500 */
[----:B------:R-:W2:Y:S01]  /*0050*/  LDCU UR7, c[0x0][0x364] ;  /* 0x00006c80ff0777ac */ /* 0x000ea20008000800 */
[----:B------:R-:W2:Y:S01]  /*0060*/  S2R R6, SR_TID.Y ;  /* 0x0000000000067919 */ /* 0x000ea20000002200 */
[----:B------:R-:W3:Y:S04]  /*0070*/  LDCU UR8, c[0x0][0x398] ;  /* 0x00007300ff0877ac */ /* 0x000ee80008000800 */
[----:B------:R-:W4:Y:S01]  /*0080*/  LDC.64 R4, c[0x0][0x388] ;  /* 0x0000e200ff047b82 */ /* 0x000f220000000a00 */
[----:B------:R-:W2:Y:S01]  /*0090*/  S2R R9, SR_CTAID.Y ;  /* 0x0000000000097919 */ /* 0x000ea20000002600 */
[----:B------:R-:W5:Y:S01]  /*00a0*/  LDCU.64 UR4, c[0x0][0x358] ;  /* 0x00006b00ff0477ac */ /* 0x000f620008000a00 */
[----:B0-----:R-:W-:-:S02]  /*00b0*/  IMAD R0, R7, UR6, R0 ;  /* 0x0000000607007c24 */ /* 0x001fc4000f8e0200 */
[----:B--2---:R-:W-:-:S03]  /*00c0*/  IMAD R7, R9, UR7, R6 ;  /* 0x0000000709077c24 */ /* 0x004fc6000f8e0206 */
[----:B------:R-:W0:Y:S01]  /*00d0*/  LDC.64 R8, c[0x0][0x390] ;  /* 0x0000e400ff087b82 */ /* 0x000e220000000a00 */
[----:B---3--:R-:W-:-:S04]  /*00e0*/  IMAD R11, R0, UR8, R7 ;  /* 0x00000008000b7c24 */ /* 0x008fc8000f8e0207 */
[----:B-1----:R-:W-:-:S04]  /*00f0*/  IMAD.WIDE R2, R11, 0x8, R2 ;  /* 0x000000080b027825 */ /* 0x002fc800078e0202 */
[C---:B----4-:R-:W-:Y:S02]  /*0100*/  IMAD.WIDE R4, R11.reuse, 0x8, R4 ;  /* 0x000000080b047825 */ /* 0x050fe400078e0204 */
[----:B-----5:R-:W2:Y:S04]  /*0110*/  LDG.E.64 R2, desc[UR4][R2.64] ;  /* 0x0000000402027981 */ /* 0x020ea8000c1e1b00 */
[----:B------:R-:W2:Y:S01]  /*0120*/  LDG.E.64 R4, desc[UR4][R4.64] ;  /* 0x0000000404047981 */ /* 0x000ea2000c1e1b00 */
[----:B0-----:R-:W-:Y:S01]  /*0130*/  IMAD.WIDE R8, R11, 0x8, R8 ;  /* 0x000000080b087825 */ /* 0x001fe200078e0208 */
[----:B--2---:R-:W-:-:S07]  /*0140*/  DADD R6, R2, R4 ;  /* 0x0000000002067229 */ /* 0x004fce0000000004 */
[----:B------:R-:W-:Y:S01]  /*0150*/  STG.E.64 desc[UR4][R8.64], R6 ;  /* 0x0000000608007986 */ /* 0x000fe2000c101b04 */
[----:B------:R-:W-:Y:S05]  /*0160*/  EXIT ;  /* 0x000000000000794d */ /* 0x000fea0003800000 */
.L_x_0:
[----:B------:R-:W-:-:S00]  /*0170*/  BRA `(.L_x_0) ;  /* 0xfffffffc00fc7947 */ /* 0x000fc0000383ffff */
[----:B------:R-:W-:-:S00]  /*0180*/  NOP ;  /* 0x0000000000007918 */ /* 0x000fc00000000000 */
[----:B------:R-:W-:-:S00]  /*0190*/  NOP ;  /* 0x0000000000007918 */ /* 0x000fc00000000000 */
[----:B------:R-:W-:-:S00]  /*01a0*/  NOP ;  /* 0x0000000000007918 */ /* 0x000fc00000000000 */
[----:B------:R-:W-:-:S00]  /*01b0*/  NOP ;  /* 0x0000000000007918 */ /* 0x000fc00000000000 */
[----:B------:R-:W-:-:S00]  /*01c0*/  NOP ;  /* 0x0000000000007918 */ /* 0x000fc00000000000 */
[----:B------:R-:W-:-:S00]  /*01d0*/  NOP ;  /* 0x0000000000007918 */ /* 0x000fc00000000000 */
[----:B------:R-:W-:-:S00]  /*01e0*/  NOP ;  /* 0x0000000000007918 */ /* 0x000fc00000000000 */
[----:B------:R-:W-:-:S00]  /*01f0*/  NOP ;  /* 0x0000000000007918 */ /* 0x000fc00000000000 */
.L_x_1:


//--------------------- .nv.shared.reserved.0     --------------------------
	.section	.nv.shared.reserved.0,"aw",@nobits
	.weak		__nv_reservedSMEM_offset_0_alias
	.size		__nv_reservedSMEM_offset_0_alias, 0, 64
	.other		__nv_reservedSMEM_offset_0_alias,@"STO_CUDA_RESERVED_SHARED STV_DEFAULT"
__nv_reservedSMEM_offset_0_alias:
	.zero		0
	.zero		64


//--------------------- .nv.constant0._Z8sommaGPUPdS_S_i --------------------------
	.section	.nv.constant0._Z8sommaGPUPdS_S_i,"a",@progbits
	.sectionflags	@""
	.align	4
.nv.constant0._Z8sommaGPUPdS_S_i:
	.zero		924


//--------------------- SYMBOLS --------------------------

	.type		.nv.reservedSmem.offset0,@object
	.size		.nv.reservedSmem.offset0,0x4
